//
// Generated by NVIDIA NVVM Compiler
//
// Compiler Build ID: CL-36424714
// Cuda compilation tools, release 13.0, V13.0.88
// Based on NVVM 20.0.0
//

.version 9.0
.target sm_100
.address_size 64

	// .globl	kernelA

.visible .entry kernelA(
	.param .u64 kernelA_param_0
)
{
	.reg .pred 	%p<2>;
	.reg .b64 	%rd<5>;

	ld.param.u64 	%rd3, [kernelA_param_0];
	// begin inline asm
	mov.u64 	%rd2, %clock64;
	// end inline asm
	add.s64 	%rd1, %rd2, %rd3;
$L__BB0_1:
	// begin inline asm
	mov.u64 	%rd4, %clock64;
	// end inline asm
	setp.lt.s64 	%p1, %rd4, %rd1;
	@%p1 bra 	$L__BB0_1;
	ret;

}
	// .globl	kernelB
.visible .entry kernelB(
	.param .u64 kernelB_param_0
)
{
	.reg .pred 	%p<2>;
	.reg .b64 	%rd<5>;

	ld.param.u64 	%rd3, [kernelB_param_0];
	// begin inline asm
	mov.u64 	%rd2, %clock64;
	// end inline asm
	add.s64 	%rd1, %rd2, %rd3;
$L__BB1_1:
	// begin inline asm
	mov.u64 	%rd4, %clock64;
	// end inline asm
	setp.lt.s64 	%p1, %rd4, %rd1;
	@%p1 bra 	$L__BB1_1;
	ret;

}


// ===== COMPILED SASS (sm_100) =====

	.target	sm_100

	.elftype	@"ET_EXEC"


//--------------------- .note.nv.tkinfo           --------------------------
	.section	.note.nv.tkinfo,"",@"SHT_NOTE"
	.sectionflags	@"SHF_NOTE_NV_TKINFO"
	.tkinfo
        /*0018*/ 	.word	0x00000002
        /*0030*/ 	.string	""
        /*0030*/ 	.string	"ptxas"
        /*0030*/ 	.string	"Cuda compilation tools, release 13.0, V13.0.88"
        /*0030*/ 	.string	"Build cuda_13.0.r13.0/compiler.36424714_0"
        /*0030*/ 	.string	"-arch sm_100 -m 64 "



//--------------------- .note.nv.cuinfo           --------------------------
	.section	.note.nv.cuinfo,"",@"SHT_NOTE"
	.sectionflags	@"SHF_NOTE_NV_CUINFO"
        /*0018*/ 	.short	0x0002
        /*001a*/ 	.short	0x0064
        /*001c*/ 	.short	0x0082
	.zero		2


//--------------------- .nv.info                  --------------------------
	.section	.nv.info,"",@"SHT_CUDA_INFO"
	.align	4


	//----- nvinfo : EIATTR_REGCOUNT
	.align		4
        /*0000*/ 	.byte	0x04, 0x2f
        /*0002*/ 	.short	(.L_1 - .L_0)
	.align		4
.L_0:
        /*0004*/ 	.word	index@(kernelA)
        /*0008*/ 	.word	0x0000000a


	//----- nvinfo : EIATTR_FRAME_SIZE
	.align		4
.L_1:
        /*000c*/ 	.byte	0x04, 0x11
        /*000e*/ 	.short	(.L_3 - .L_2)
	.align		4
.L_2:
        /*0010*/ 	.word	index@(kernelA)
        /*0014*/ 	.word	0x00000000


	//----- nvinfo : EIATTR_REGCOUNT
	.align		4
.L_3:
        /*0018*/ 	.byte	0x04, 0x2f
        /*001a*/ 	.short	(.L_5 - .L_4)
	.align		4
.L_4:
        /*001c*/ 	.word	index@(kernelB)
        /*0020*/ 	.word	0x0000000a


	//----- nvinfo : EIATTR_FRAME_SIZE
	.align		4
.L_5:
        /*0024*/ 	.byte	0x04, 0x11
        /*0026*/ 	.short	(.L_7 - .L_6)
	.align		4
.L_6:
        /*0028*/ 	.word	index@(kernelB)
        /*002c*/ 	.word	0x00000000


	//----- nvinfo : EIATTR_MIN_STACK_SIZE
	.align		4
.L_7:
        /*0030*/ 	.byte	0x04, 0x12
        /*0032*/ 	.short	(.L_9 - .L_8)
	.align		4
.L_8:
        /*0034*/ 	.word	index@(kernelB)
        /*0038*/ 	.word	0x00000000


	//----- nvinfo : EIATTR_MIN_STACK_SIZE
	.align		4
.L_9:
        /*003c*/ 	.byte	0x04, 0x12
        /*003e*/ 	.short	(.L_11 - .L_10)
	.align		4
.L_10:
        /*0040*/ 	.word	index@(kernelA)
        /*0044*/ 	.word	0x00000000
.L_11:


//--------------------- .nv.compat                --------------------------
	.section	.nv.compat,"",@"SHT_CUDA_COMPAT_INFO"
	.align	4
        /*0000*/ 	.byte	0x02, 0x09, 0x00, 0x00, 0x02, 0x02, 0x01, 0x00, 0x02, 0x05, 0x05, 0x00, 0x03, 0x07, 0x01, 0x01
        /*0010*/ 	.byte	0x02, 0x03, 0x00, 0x00, 0x02, 0x06, 0x01, 0x00, 0x04, 0x0b, 0x08, 0x00, 0x09, 0x00, 0x00, 0x00
        /*0020*/ 	.byte	0x00, 0x00, 0x00, 0x00


//--------------------- .nv.info.kernelB          --------------------------
	.section	.nv.info.kernelB,"",@"SHT_CUDA_INFO"
	.sectionflags	@""
	.align	4


	//----- nvinfo : EIATTR_CUDA_API_VERSION
	.align		4
        /*0000*/ 	.byte	0x04, 0x37
        /*0002*/ 	.short	(.L_13 - .L_12)
.L_12:
        /*0004*/ 	.word	0x00000082


	//----- nvinfo : EIATTR_KPARAM_INFO
	.align		4
.L_13:
        /*0008*/ 	.byte	0x04, 0x17
        /*000a*/ 	.short	(.L_15 - .L_14)
.L_14:
        /*000c*/ 	.word	0x00000000
        /*0010*/ 	.short	0x0000
        /*0012*/ 	.short	0x0000
        /*0014*/ 	.byte	0x00, 0xf0, 0x21, 0x00


	//----- nvinfo : EIATTR_SPARSE_MMA_MASK
	.align		4
.L_15:
        /*0018*/ 	.byte	0x03, 0x50
        /*001a*/ 	.short	0x0000


	//----- nvinfo : EIATTR_MAXREG_COUNT
	.align		4
        /*001c*/ 	.byte	0x03, 0x1b
        /*001e*/ 	.short	0x00ff


	//----- nvinfo : EIATTR_MERCURY_ISA_VERSION
	.align		4
        /*0020*/ 	.byte	0x03, 0x5f
        /*0022*/ 	.short	0x0101


	//----- nvinfo : EIATTR_VRC_CTA_INIT_COUNT
	.align		4
        /*0024*/ 	.byte	0x02, 0x4a
	.zero		1
	.zero		1


	//----- nvinfo : EIATTR_EXIT_INSTR_OFFSETS
	.align		4
        /*0028*/ 	.byte	0x04, 0x1c
        /*002a*/ 	.short	(.L_17 - .L_16)


	//   ....[0]....
.L_16:
        /*002c*/ 	.word	0x00000090


	//----- nvinfo : EIATTR_CBANK_PARAM_SIZE
	.align		4
.L_17:
        /*0030*/ 	.byte	0x03, 0x19
        /*0032*/ 	.short	0x0008


	//----- nvinfo : EIATTR_PARAM_CBANK
	.align		4
        /*0034*/ 	.byte	0x04, 0x0a
        /*0036*/ 	.short	(.L_19 - .L_18)
	.align		4
.L_18:
        /*0038*/ 	.word	index@(.nv.constant0.kernelB)
        /*003c*/ 	.short	0x0380
        /*003e*/ 	.short	0x0008


	//----- nvinfo : EIATTR_SW_WAR
	.align		4
.L_19:
        /*0040*/ 	.byte	0x04, 0x36
        /*0042*/ 	.short	(.L_21 - .L_20)
.L_20:
        /*0044*/ 	.word	0x00000008
.L_21:


//--------------------- .nv.info.kernelA          --------------------------
	.section	.nv.info.kernelA,"",@"SHT_CUDA_INFO"
	.sectionflags	@""
	.align	4


	//----- nvinfo : EIATTR_CUDA_API_VERSION
	.align		4
        /*0000*/ 	.byte	0x04, 0x37
        /*0002*/ 	.short	(.L_23 - .L_22)
.L_22:
        /*0004*/ 	.word	0x00000082


	//----- nvinfo : EIATTR_KPARAM_INFO
	.align		4
.L_23:
        /*0008*/ 	.byte	0x04, 0x17
        /*000a*/ 	.short	(.L_25 - .L_24)
.L_24:
        /*000c*/ 	.word	0x00000000
        /*0010*/ 	.short	0x0000
        /*0012*/ 	.short	0x0000
        /*0014*/ 	.byte	0x00, 0xf0, 0x21, 0x00


	//----- nvinfo : EIATTR_SPARSE_MMA_MASK
	.align		4
.L_25:
        /*0018*/ 	.byte	0x03, 0x50
        /*001a*/ 	.short	0x0000


	//----- nvinfo : EIATTR_MAXREG_COUNT
	.align		4
        /*001c*/ 	.byte	0x03, 0x1b
        /*001e*/ 	.short	0x00ff


	//----- nvinfo : EIATTR_MERCURY_ISA_VERSION
	.align		4
        /*0020*/ 	.byte	0x03, 0x5f
        /*0022*/ 	.short	0x0101


	//----- nvinfo : EIATTR_VRC_CTA_INIT_COUNT
	.align		4
        /*0024*/ 	.byte	0x02, 0x4a
	.zero		1
	.zero		1


	//----- nvinfo : EIATTR_EXIT_INSTR_OFFSETS
	.align		4
        /*0028*/ 	.byte	0x04, 0x1c
        /*002a*/ 	.short	(.L_27 - .L_26)


	//   ....[0]....
.L_26:
        /*002c*/ 	.word	0x00000090


	//----- nvinfo : EIATTR_CBANK_PARAM_SIZE
	.align		4
.L_27:
        /*0030*/ 	.byte	0x03, 0x19
        /*0032*/ 	.short	0x0008


	//----- nvinfo : EIATTR_PARAM_CBANK
	.align		4
        /*0034*/ 	.byte	0x04, 0x0a
        /*0036*/ 	.short	(.L_29 - .L_28)
	.align		4
.L_28:
        /*0038*/ 	.word	index@(.nv.constant0.kernelA)
        /*003c*/ 	.short	0x0380
        /*003e*/ 	.short	0x0008


	//----- nvinfo : EIATTR_SW_WAR
	.align		4
.L_29:
        /*0040*/ 	.byte	0x04, 0x36
        /*0042*/ 	.short	(.L_31 - .L_30)
.L_30:
        /*0044*/ 	.word	0x00000008
.L_31:


//--------------------- .nv.callgraph             --------------------------
	.section	.nv.callgraph,"",@"SHT_CUDA_CALLGRAPH"
	.align	4
	.sectionentsize	8
	.align		4
        /*0000*/ 	.word	0x00000000
	.align		4
        /*0004*/ 	.word	0xffffffff
	.align		4
        /*0008*/ 	.word	0x00000000
	.align		4
        /*000c*/ 	.word	0xfffffffe
	.align		4
        /*0010*/ 	.word	0x00000000
	.align		4
        /*0014*/ 	.word	0xfffffffd
	.align		4
        /*0018*/ 	.word	0x00000000
	.align		4
        /*001c*/ 	.word	0xfffffffc


//--------------------- .text.kernelB             --------------------------
	.section	.text.kernelB,"ax",@progbits
	.align	128
        .global         kernelB
        .type           kernelB,@function
        .size           kernelB,(.L_x_4 - kernelB)
        .other          kernelB,@"STO_CUDA_ENTRY STV_DEFAULT"
kernelB:
.text.kernelB:
[----:B------:R-:W-:Y:S01]  /*0000*/  LDC R1, c[0x0][0x37c] ;  /* 0x0000df00ff017b82 */ /* 0x000fe20000000800 */
[----:B------:R-:W-:Y:S01]  /*0010*/  CS2R R2, SR_CLOCKLO ;  /* 0x0000000000027805 */ /* 0x000fe20000015000 */
[----:B------:R-:W0:Y:S05]  /*0020*/  LDCU.64 UR4, c[0x0][0x380] ;  /* 0x00007000ff0477ac */ /* 0x000e2a0008000a00 */
[----:B0-----:R-:W-:-:S04]  /*0030*/  IADD3 R5, P0, PT, R2, UR4, RZ ;  /* 0x0000000402057c10 */ /* 0x001fc8000ff1e0ff */
[----:B------:R-:W-:-:S09]  /*0040*/  IADD3.X R7, PT, PT, R3, UR5, RZ, P0, !PT ;  /* 0x0000000503077c10 */ /* 0x000fd200087fe4ff */
.L_x_0:
[----:B------:R-:W-:-:S06]  /*0050*/  CS2R R2, SR_CLOCKLO ;  /* 0x0000000000027805 */ /* 0x000fcc0000015000 */
[----:B------:R-:W-:-:S04]  /*0060*/  ISETP.GE.U32.AND P0, PT, R2, R5, PT ;  /* 0x000000050200720c */ /* 0x000fc80003f06070 */
[----:B------:R-:W-:-:S13]  /*0070*/  ISETP.GE.AND.EX P0, PT, R3, R7, PT, P0 ;  /* 0x000000070300720c */ /* 0x000fda0003f06300 */
[----:B------:R-:W-:Y:S05]  /*0080*/  @!P0 BRA `(.L_x_0) ;  /* 0xfffffffc00f08947 */ /* 0x000fea000383ffff */
[----:B------:R-:W-:Y:S05]  /*0090*/  EXIT ;  /* 0x000000000000794d */ /* 0x000fea0003800000 */
.L_x_1:
[----:B------:R-:W-:-:S00]  /*00a0*/  BRA `(.L_x_1) ;  /* 0xfffffffc00fc7947 */ /* 0x000fc0000383ffff */
[----:B------:R-:W-:-:S00]  /*00b0*/  NOP ;  /* 0x0000000000007918 */ /* 0x000fc00000000000 */
        /* <DEDUP_REMOVED lines=12> */
.L_x_4:


//--------------------- .text.kernelA             --------------------------
	.section	.text.kernelA,"ax",@progbits
	.align	128
        .global         kernelA
        .type           kernelA,@function
        .size           kernelA,(.L_x_5 - kernelA)
        .other          kernelA,@"STO_CUDA_ENTRY STV_DEFAULT"
kernelA:
.text.kernelA:
[----:B------:R-:W-:Y:S01]  /*0000*/  LDC R1, c[0x0][0x37c] ;  /* 0x0000df00ff017b82 */ /* 0x000fe20000000800 */
[----:B------:R-:W-:Y:S01]  /*0010*/  CS2R R2, SR_CLOCKLO ;  /* 0x0000000000027805 */ /* 0x000fe20000015000 */
[----:B------:R-:W0:Y:S05]  /*0020*/  LDCU.64 UR4, c[0x0][0x380] ;  /* 0x00007000ff0477ac */ /* 0x000e2a0008000a00 */
[----:B0-----:R-:W-:-:S04]  /*0030*/  IADD3 R5, P0, PT, R2, UR4, RZ ;  /* 0x0000000402057c10 */ /* 0x001fc8000ff1e0ff */
[----:B------:R-:W-:-:S09]  /*0040*/  IADD3.X R7, PT, PT, R3, UR5, RZ, P0, !PT ;  /* 0x0000000503077c10 */ /* 0x000fd200087fe4ff */
.L_x_2:
[----:B------:R-:W-:-:S06]  /*0050*/  CS2R R2, SR_CLOCKLO ;  /* 0x0000000000027805 */ /* 0x000fcc0000015000 */
[----:B------:R-:W-:-:S04]  /*0060*/  ISETP.GE.U32.AND P0, PT, R2, R5, PT ;  /* 0x000000050200720c */ /* 0x000fc80003f06070 */
[----:B------:R-:W-:-:S13]  /*0070*/  ISETP.GE.AND.EX P0, PT, R3, R7, PT, P0 ;  /* 0x000000070300720c */ /* 0x000fda0003f06300 */
[----:B------:R-:W-:Y:S05]  /*0080*/  @!P0 BRA `(.L_x_2) ;  /* 0xfffffffc00f08947 */ /* 0x000fea000383ffff */
[----:B------:R-:W-:Y:S05]  /*0090*/  EXIT ;  /* 0x000000000000794d */ /* 0x000fea0003800000 */
.L_x_3:
        /* <DEDUP_REMOVED lines=14> */
.L_x_5:


//--------------------- .nv.shared.reserved.0     --------------------------
	.section	.nv.shared.reserved.0,"aw",@nobits
	.weak		__nv_reservedSMEM_offset_0_alias
	.size		__nv_reservedSMEM_offset_0_alias, 0, 64
	.other		__nv_reservedSMEM_offset_0_alias,@"STO_CUDA_RESERVED_SHARED STV_DEFAULT"
__nv_reservedSMEM_offset_0_alias:
	.zero		0
	.zero		64


//--------------------- .nv.constant0.kernelB     --------------------------
	.section	.nv.constant0.kernelB,"a",@progbits
	.sectionflags	@""
	.align	4
.nv.constant0.kernelB:
	.zero		904


//--------------------- .nv.constant0.kernelA     --------------------------
	.section	.nv.constant0.kernelA,"a",@progbits
	.sectionflags	@""
	.align	4
.nv.constant0.kernelA:
	.zero		904


//--------------------- SYMBOLS --------------------------

	.type		.nv.reservedSmem.offset0,@object
	.size		.nv.reservedSmem.offset0,0x4
